	.headerflags	@"EF_CUDA_TEXMODE_UNIFIED EF_CUDA_64BIT_ADDRESS EF_CUDA_ACCELERATORS EF_CUDA_SM90 EF_CUDA_VIRTUAL_SM(EF_CUDA_SM90)"
	.elftype	@"ET_EXEC"


//--------------------- .nv.info                  --------------------------
	.section	.nv.info,"",@"SHT_CUDA_INFO"
	.align	4


	//----- nvinfo : EIATTR_REGCOUNT
	.align		4
        /*0000*/ 	.byte	0x04, 0x2f
        /*0002*/ 	.short	(.L_1 - .L_0)
	.align		4
.L_0:
        /*0004*/ 	.word	index@(triton_poi_fused_add_clamp_5)
        /*0008*/ 	.word	0x00000008


	//----- nvinfo : EIATTR_MIN_STACK_SIZE
	.align		4
.L_1:
        /*000c*/ 	.byte	0x04, 0x12
        /*000e*/ 	.short	(.L_3 - .L_2)
	.align		4
.L_2:
        /*0010*/ 	.word	index@(triton_poi_fused_add_clamp_5)
        /*0014*/ 	.word	0x00000000


	//----- nvinfo : EIATTR_FRAME_SIZE
	.align		4
.L_3:
        /*0018*/ 	.byte	0x04, 0x11
        /*001a*/ 	.short	(.L_5 - .L_4)
	.align		4
.L_4:
        /*001c*/ 	.word	index@(triton_poi_fused_add_clamp_5)
        /*0020*/ 	.word	0x00000000


	//----- nvinfo : EIATTR_MIN_STACK_SIZE
	.align		4
.L_5:
        /*0024*/ 	.byte	0x04, 0x12
        /*0026*/ 	.short	(.L_7 - .L_6)
	.align		4
.L_6:
        /*0028*/ 	.word	index@(triton_poi_fused_add_clamp_5)
        /*002c*/ 	.word	0x00000000
.L_7:


//--------------------- .nv.info.triton_poi_fused_add_clamp_5 --------------------------
	.section	.nv.info.triton_poi_fused_add_clamp_5,"",@"SHT_CUDA_INFO"
	.sectionflags	@""
	.align	4


	//----- nvinfo : EIATTR_CUDA_API_VERSION
	.align		4
        /*0000*/ 	.byte	0x04, 0x37
        /*0002*/ 	.short	(.L_9 - .L_8)
.L_8:
        /*0004*/ 	.word	0x0000007c


	//----- nvinfo : EIATTR_KPARAM_INFO
	.align		4
.L_9:
        /*0008*/ 	.byte	0x04, 0x17
        /*000a*/ 	.short	(.L_11 - .L_10)
.L_10:
        /*000c*/ 	.word	0x00000000
        /*0010*/ 	.short	0x0001
        /*0012*/ 	.short	0x0008
        /*0014*/ 	.byte	0x00, 0xf0, 0x11, 0x00


	//----- nvinfo : EIATTR_KPARAM_INFO
	.align		4
.L_11:
        /*0018*/ 	.byte	0x04, 0x17
        /*001a*/ 	.short	(.L_13 - .L_12)
.L_12:
        /*001c*/ 	.word	0x00000000
        /*0020*/ 	.short	0x0000
        /*0022*/ 	.short	0x0000
        /*0024*/ 	.byte	0x00, 0xf4, 0x21, 0x00


	//----- nvinfo : EIATTR_SPARSE_MMA_MASK
	.align		4
.L_13:
        /*0028*/ 	.byte	0x03, 0x50
        /*002a*/ 	.short	0x0000


	//----- nvinfo : EIATTR_MAXREG_COUNT
	.align		4
        /*002c*/ 	.byte	0x03, 0x1b
        /*002e*/ 	.short	0x00ff


	//----- nvinfo : EIATTR_EXIT_INSTR_OFFSETS
	.align		4
        /*0030*/ 	.byte	0x04, 0x1c
        /*0032*/ 	.short	(.L_15 - .L_14)


	//   ....[0]....
.L_14:
        /*0034*/ 	.word	0x00000120


	//   ....[1]....
        /*0038*/ 	.word	0x00000150


	//----- nvinfo : EIATTR_REQNTID
	.align		4
.L_15:
        /*003c*/ 	.byte	0x04, 0x10
        /*003e*/ 	.short	(.L_17 - .L_16)
.L_16:
        /*0040*/ 	.word	0x00000020
        /*0044*/ 	.word	0x00000001
        /*0048*/ 	.word	0x00000001


	//----- nvinfo : EIATTR_CBANK_PARAM_SIZE
	.align		4
.L_17:
        /*004c*/ 	.byte	0x03, 0x19
        /*004e*/ 	.short	0x000c


	//----- nvinfo : EIATTR_PARAM_CBANK
	.align		4
        /*0050*/ 	.byte	0x04, 0x0a
        /*0052*/ 	.short	(.L_19 - .L_18)
	.align		4
.L_18:
        /*0054*/ 	.word	index@(.nv.constant0.triton_poi_fused_add_clamp_5)
        /*0058*/ 	.short	0x0210
        /*005a*/ 	.short	0x000c


	//----- nvinfo : EIATTR_SW_WAR
	.align		4
.L_19:
        /*005c*/ 	.byte	0x04, 0x36
        /*005e*/ 	.short	(.L_21 - .L_20)
.L_20:
        /*0060*/ 	.word	0x00000008
.L_21:


//--------------------- .nv.callgraph             --------------------------
	.section	.nv.callgraph,"",@"SHT_CUDA_CALLGRAPH"
	.align	4
	.sectionentsize	8
	.align		4
        /*0000*/ 	.word	0x00000000
	.align		4
        /*0004*/ 	.word	0xffffffff
	.align		4
        /*0008*/ 	.word	0x00000000
	.align		4
        /*000c*/ 	.word	0xfffffffe
	.align		4
        /*0010*/ 	.word	0x00000000
	.align		4
        /*0014*/ 	.word	0xfffffffd
	.align		4
        /*0018*/ 	.word	0x00000000
	.align		4
        /*001c*/ 	.word	0xfffffffc


//--------------------- .text.triton_poi_fused_add_clamp_5 --------------------------
	.section	.text.triton_poi_fused_add_clamp_5,"ax",@progbits
	.align	128
        .global         triton_poi_fused_add_clamp_5
        .type           triton_poi_fused_add_clamp_5,@function
        .size           triton_poi_fused_add_clamp_5,(.L_x_1 - triton_poi_fused_add_clamp_5)
        .other          triton_poi_fused_add_clamp_5,@"STO_CUDA_ENTRY STV_DEFAULT"
triton_poi_fused_add_clamp_5:
.text.triton_poi_fused_add_clamp_5:
[----:B------:R-:W0:Y:S02]  /*0000*/  LDC R1, c[0x0][0x28] ;  /* 0x00000a00ff017b82 */ /* 0x000e240000000800 */
[----:B------:R-:W1:Y:S01]  /*0010*/  S2R R2, SR_TID.X ;  /* 0x0000000000027919 */ /* 0x000e620000002100 */
[----:B------:R-:W-:Y:S01]  /*0020*/  IMAD.MOV.U32 R5, RZ, RZ, 0x3d800000 ;  /* 0x3d800000ff057424 */ /* 0x000fe200078e00ff */
[----:B------:R-:W2:Y:S01]  /*0030*/  S2R R3, SR_CTAID.X ;  /* 0x0000000000037919 */ /* 0x000ea20000002500 */
[C---:B-1----:R-:W-:Y:S02]  /*0040*/  LOP3.LUT R0, R2.reuse, 0xf, RZ, 0xc0, !PT ;  /* 0x0000000f02007812 */ /* 0x042fe400078ec0ff */
[----:B------:R-:W-:-:S03]  /*0050*/  LOP3.LUT P0, RZ, R2, 0x10, RZ, 0xc0, !PT ;  /* 0x0000001002ff7812 */ /* 0x000fc6000780c0ff */
[----:B--2---:R-:W-:-:S05]  /*0060*/  IMAD R3, R3, 0x10, R0 ;  /* 0x0000001003037824 */ /* 0x004fca00078e0200 */
[----:B------:R-:W-:Y:S02]  /*0070*/  I2FP.F32.S32 R0, R3 ;  /* 0x0000000300007245 */ /* 0x000fe40000201400 */
[----:B------:R-:W-:-:S03]  /*0080*/  ISETP.LT.AND P0, PT, R3, 0x10, !P0 ;  /* 0x000000100300780c */ /* 0x000fc60004701270 */
[----:B------:R-:W-:-:S04]  /*0090*/  FADD R0, R0, 0.5 ;  /* 0x3f00000000007421 */ /* 0x000fc80000000000 */
[----:B------:R-:W-:Y:S02]  /*00a0*/  FFMA R0, R0, R5, -0.5 ;  /* 0xbf00000000007423 */ /* 0x000fe40000000005 */
[----:B------:R-:W1:Y:S03]  /*00b0*/  LDC.64 R4, c[0x0][0x210] ;  /* 0x00008400ff047b82 */ /* 0x000e660000000a00 */
[----:B------:R-:W-:-:S06]  /*00c0*/  FMNMX R0, RZ, R0, !PT ;  /* 0x00000000ff007209 */ /* 0x000fcc0007800000 */
[----:B------:R-:W2:Y:S02]  /*00d0*/  F2I.TRUNC.NTZ R0, R0 ;  /* 0x0000000000007305 */ /* 0x000ea4000020f100 */
[----:B--2---:R-:W-:Y:S01]  /*00e0*/  VIMNMX R2, R0, -0x1, PT ;  /* 0xffffffff00027848 */ /* 0x004fe20003fe0100 */
[----:B-1----:R-:W-:-:S04]  /*00f0*/  IMAD.WIDE R4, R3, 0x8, R4 ;  /* 0x0000000803047825 */ /* 0x002fc800078e0204 */
[----:B------:R-:W-:-:S05]  /*0100*/  VIADD R2, R2, 0x1 ;  /* 0x0000000102027836 */ /* 0x000fca0000000000 */
[----:B------:R-:W-:Y:S01]  /*0110*/  SHF.R.S32.HI R3, RZ, 0x1f, R2 ;  /* 0x0000001fff037819 */ /* 0x000fe20000011402 */
[----:B------:R-:W-:Y:S06]  /*0120*/  @!P0 EXIT ;  /* 0x000000000000894d */ /* 0x000fec0003800000 */
[----:B------:R-:W-:Y:S02]  /*0130*/  ULDC.64 UR4, c[0x0][0x208] ;  /* 0x0000820000047ab9 */ /* 0x000fe40000000a00 */
[----:B------:R-:W-:Y:S01]  /*0140*/  STG.E.64 desc[UR4][R4.64], R2 ;  /* 0x0000000204007986 */ /* 0x000fe2000c101b04 */
[----:B------:R-:W-:Y:S05]  /*0150*/  EXIT ;  /* 0x000000000000794d */ /* 0x000fea0003800000 */
.L_x_0:
[----:B------:R-:W-:-:S00]  /*0160*/  BRA `(.L_x_0) ;  /* 0xfffffffc00fc7947 */ /* 0x000fc0000383ffff */
[----:B------:R-:W-:-:S00]  /*0170*/  NOP ;  /* 0x0000000000007918 */ /* 0x000fc00000000000 */
        /* <DEDUP_REMOVED lines=8> */
.L_x_1:


//--------------------- .nv.constant0.triton_poi_fused_add_clamp_5 --------------------------
	.section	.nv.constant0.triton_poi_fused_add_clamp_5,"a",@progbits
	.sectionflags	@""
	.align	4
.nv.constant0.triton_poi_fused_add_clamp_5:
	.zero		540
